	.headerflags	@"EF_CUDA_TEXMODE_UNIFIED EF_CUDA_64BIT_ADDRESS EF_CUDA_ACCELERATORS EF_CUDA_SM90 EF_CUDA_VIRTUAL_SM(EF_CUDA_SM90)"
	.elftype	@"ET_EXEC"


//--------------------- .nv.info                  --------------------------
	.section	.nv.info,"",@"SHT_CUDA_INFO"
	.align	4


	//----- nvinfo : EIATTR_REGCOUNT
	.align		4
        /*0000*/ 	.byte	0x04, 0x2f
        /*0002*/ 	.short	(.L_3 - .L_2)
	.align		4
.L_2:
        /*0004*/ 	.word	index@(triton_poi_fused__native_batch_norm_legit_no_training_add_relu_16)
        /*0008*/ 	.word	0x0000001e


	//----- nvinfo : EIATTR_MIN_STACK_SIZE
	.align		4
.L_3:
        /*000c*/ 	.byte	0x04, 0x12
        /*000e*/ 	.short	(.L_5 - .L_4)
	.align		4
.L_4:
        /*0010*/ 	.word	index@(triton_poi_fused__native_batch_norm_legit_no_training_add_relu_16)
        /*0014*/ 	.word	0x00000000


	//----- nvinfo : EIATTR_FRAME_SIZE
	.align		4
.L_5:
        /*0018*/ 	.byte	0x04, 0x11
        /*001a*/ 	.short	(.L_7 - .L_6)
	.align		4
.L_6:
        /*001c*/ 	.word	index@(triton_poi_fused__native_batch_norm_legit_no_training_add_relu_16)
        /*0020*/ 	.word	0x00000000


	//----- nvinfo : EIATTR_MIN_STACK_SIZE
	.align		4
.L_7:
        /*0024*/ 	.byte	0x04, 0x12
        /*0026*/ 	.short	(.L_9 - .L_8)
	.align		4
.L_8:
        /*0028*/ 	.word	index@(triton_poi_fused__native_batch_norm_legit_no_training_add_relu_16)
        /*002c*/ 	.word	0x00000000
.L_9:


//--------------------- .nv.info.triton_poi_fused__native_batch_norm_legit_no_training_add_relu_16 --------------------------
	.section	.nv.info.triton_poi_fused__native_batch_norm_legit_no_training_add_relu_16,"",@"SHT_CUDA_INFO"
	.sectionflags	@""
	.align	4


	//----- nvinfo : EIATTR_CUDA_API_VERSION
	.align		4
        /*0000*/ 	.byte	0x04, 0x37
        /*0002*/ 	.short	(.L_11 - .L_10)
.L_10:
        /*0004*/ 	.word	0x0000007c


	//----- nvinfo : EIATTR_KPARAM_INFO
	.align		4
.L_11:
        /*0008*/ 	.byte	0x04, 0x17
        /*000a*/ 	.short	(.L_13 - .L_12)
.L_12:
        /*000c*/ 	.word	0x00000000
        /*0010*/ 	.short	0x0007
        /*0012*/ 	.short	0x0038
        /*0014*/ 	.byte	0x00, 0xf0, 0x11, 0x00


	//----- nvinfo : EIATTR_KPARAM_INFO
	.align		4
.L_13:
        /*0018*/ 	.byte	0x04, 0x17
        /*001a*/ 	.short	(.L_15 - .L_14)
.L_14:
        /*001c*/ 	.word	0x00000000
        /*0020*/ 	.short	0x0006
        /*0022*/ 	.short	0x0030
        /*0024*/ 	.byte	0x00, 0xf4, 0x21, 0x00


	//----- nvinfo : EIATTR_KPARAM_INFO
	.align		4
.L_15:
        /*0028*/ 	.byte	0x04, 0x17
        /*002a*/ 	.short	(.L_17 - .L_16)
.L_16:
        /*002c*/ 	.word	0x00000000
        /*0030*/ 	.short	0x0005
        /*0032*/ 	.short	0x0028
        /*0034*/ 	.byte	0x00, 0xf4, 0x21, 0x00


	//----- nvinfo : EIATTR_KPARAM_INFO
	.align		4
.L_17:
        /*0038*/ 	.byte	0x04, 0x17
        /*003a*/ 	.short	(.L_19 - .L_18)
.L_18:
        /*003c*/ 	.word	0x00000000
        /*0040*/ 	.short	0x0004
        /*0042*/ 	.short	0x0020
        /*0044*/ 	.byte	0x00, 0xf4, 0x21, 0x00


	//----- nvinfo : EIATTR_KPARAM_INFO
	.align		4
.L_19:
        /*0048*/ 	.byte	0x04, 0x17
        /*004a*/ 	.short	(.L_21 - .L_20)
.L_20:
        /*004c*/ 	.word	0x00000000
        /*0050*/ 	.short	0x0003
        /*0052*/ 	.short	0x0018
        /*0054*/ 	.byte	0x00, 0xf4, 0x21, 0x00


	//----- nvinfo : EIATTR_KPARAM_INFO
	.align		4
.L_21:
        /*0058*/ 	.byte	0x04, 0x17
        /*005a*/ 	.short	(.L_23 - .L_22)
.L_22:
        /*005c*/ 	.word	0x00000000
        /*0060*/ 	.short	0x0002
        /*0062*/ 	.short	0x0010
        /*0064*/ 	.byte	0x00, 0xf4, 0x21, 0x00


	//----- nvinfo : EIATTR_KPARAM_INFO
	.align		4
.L_23:
        /*0068*/ 	.byte	0x04, 0x17
        /*006a*/ 	.short	(.L_25 - .L_24)
.L_24:
        /*006c*/ 	.word	0x00000000
        /*0070*/ 	.short	0x0001
        /*0072*/ 	.short	0x0008
        /*0074*/ 	.byte	0x00, 0xf4, 0x21, 0x00


	//----- nvinfo : EIATTR_KPARAM_INFO
	.align		4
.L_25:
        /*0078*/ 	.byte	0x04, 0x17
        /*007a*/ 	.short	(.L_27 - .L_26)
.L_26:
        /*007c*/ 	.word	0x00000000
        /*0080*/ 	.short	0x0000
        /*0082*/ 	.short	0x0000
        /*0084*/ 	.byte	0x00, 0xf4, 0x21, 0x00


	//----- nvinfo : EIATTR_SPARSE_MMA_MASK
	.align		4
.L_27:
        /*0088*/ 	.byte	0x03, 0x50
        /*008a*/ 	.short	0x0000


	//----- nvinfo : EIATTR_MAXREG_COUNT
	.align		4
        /*008c*/ 	.byte	0x03, 0x1b
        /*008e*/ 	.short	0x00ff


	//----- nvinfo : EIATTR_EXIT_INSTR_OFFSETS
	.align		4
        /*0090*/ 	.byte	0x04, 0x1c
        /*0092*/ 	.short	(.L_29 - .L_28)


	//   ....[0]....
.L_28:
        /*0094*/ 	.word	0x00000620


	//----- nvinfo : EIATTR_REQNTID
	.align		4
.L_29:
        /*0098*/ 	.byte	0x04, 0x10
        /*009a*/ 	.short	(.L_31 - .L_30)
.L_30:
        /*009c*/ 	.word	0x00000080
        /*00a0*/ 	.word	0x00000001
        /*00a4*/ 	.word	0x00000001


	//----- nvinfo : EIATTR_CBANK_PARAM_SIZE
	.align		4
.L_31:
        /*00a8*/ 	.byte	0x03, 0x19
        /*00aa*/ 	.short	0x003c


	//----- nvinfo : EIATTR_PARAM_CBANK
	.align		4
        /*00ac*/ 	.byte	0x04, 0x0a
        /*00ae*/ 	.short	(.L_33 - .L_32)
	.align		4
.L_32:
        /*00b0*/ 	.word	index@(.nv.constant0.triton_poi_fused__native_batch_norm_legit_no_training_add_relu_16)
        /*00b4*/ 	.short	0x0210
        /*00b6*/ 	.short	0x003c


	//----- nvinfo : EIATTR_SW_WAR
	.align		4
.L_33:
        /*00b8*/ 	.byte	0x04, 0x36
        /*00ba*/ 	.short	(.L_35 - .L_34)
.L_34:
        /*00bc*/ 	.word	0x00000008
.L_35:


//--------------------- .nv.callgraph             --------------------------
	.section	.nv.callgraph,"",@"SHT_CUDA_CALLGRAPH"
	.align	4
	.sectionentsize	8
	.align		4
        /*0000*/ 	.word	0x00000000
	.align		4
        /*0004*/ 	.word	0xffffffff
	.align		4
        /*0008*/ 	.word	0x00000000
	.align		4
        /*000c*/ 	.word	0xfffffffe
	.align		4
        /*0010*/ 	.word	0x00000000
	.align		4
        /*0014*/ 	.word	0xfffffffd
	.align		4
        /*0018*/ 	.word	0x00000000
	.align		4
        /*001c*/ 	.word	0xfffffffc


//--------------------- .nv.constant4             --------------------------
	.section	.nv.constant4,"a",@progbits
	.align	8
	.align		8
.nv.constant4:
        /*0000*/ 	.dword	_$_str
	.align		8
        /*0008*/ 	.dword	_$_str_$_2


//--------------------- .text.triton_poi_fused__native_batch_norm_legit_no_training_add_relu_16 --------------------------
	.section	.text.triton_poi_fused__native_batch_norm_legit_no_training_add_relu_16,"ax",@progbits
	.align	128
        .global         triton_poi_fused__native_batch_norm_legit_no_training_add_relu_16
        .type           triton_poi_fused__native_batch_norm_legit_no_training_add_relu_16,@function
        .size           triton_poi_fused__native_batch_norm_legit_no_training_add_relu_16,(.L_x_1 - triton_poi_fused__native_batch_norm_legit_no_training_add_relu_16)
        .other          triton_poi_fused__native_batch_norm_legit_no_training_add_relu_16,@"STO_CUDA_ENTRY STV_DEFAULT"
triton_poi_fused__native_batch_norm_legit_no_training_add_relu_16:
.text.triton_poi_fused__native_batch_norm_legit_no_training_add_relu_16:
[----:B------:R-:W-:Y:S01]  /*0000*/  LDC R1, c[0x0][0x28] ;  /* 0x00000a00ff017b82 */ /* 0x000fe20000000800 */
[----:B------:R-:W1:Y:S07]  /*0010*/  S2R R0, SR_TID.X ;  /* 0x0000000000007919 */ /* 0x000e6e0000002100 */
[----:B------:R-:W2:Y:S01]  /*0020*/  LDC.64 R4, c[0x0][0x220] ;  /* 0x00008800ff047b82 */ /* 0x000ea20000000a00 */
[----:B------:R-:W-:Y:S01]  /*0030*/  ULDC.64 UR4, c[0x0][0x208] ;  /* 0x0000820000047ab9 */ /* 0x000fe20000000a00 */
[----:B------:R-:W3:Y:S06]  /*0040*/  S2R R7, SR_CTAID.X ;  /* 0x0000000000077919 */ /* 0x000eec0000002500 */
[----:B------:R-:W4:Y:S08]  /*0050*/  LDC.64 R8, c[0x0][0x210] ;  /* 0x00008400ff087b82 */ /* 0x000f300000000a00 */
[----:B------:R-:W5:Y:S08]  /*0060*/  LDC.64 R12, c[0x0][0x218] ;  /* 0x00008600ff0c7b82 */ /* 0x000f700000000a00 */
[----:B------:R-:W5:Y:S01]  /*0070*/  LDC.64 R16, c[0x0][0x228] ;  /* 0x00008a00ff107b82 */ /* 0x000f620000000a00 */
[----:B-1----:R-:W-:-:S07]  /*0080*/  SHF.L.U32 R0, R0, 0x2, RZ ;  /* 0x0000000200007819 */ /* 0x002fce00000006ff */
[----:B------:R-:W1:Y:S01]  /*0090*/  LDC.64 R20, c[0x0][0x230] ;  /* 0x00008c00ff147b82 */ /* 0x000e620000000a00 */
[----:B---3--:R-:W-:Y:S02]  /*00a0*/  SHF.R.S32.HI R3, RZ, 0x16, R7 ;  /* 0x00000016ff037819 */ /* 0x008fe40000011407 */
[----:B------:R-:W-:Y:S02]  /*00b0*/  LOP3.LUT R0, R0, 0x1fc, RZ, 0xc0, !PT ;  /* 0x000001fc00007812 */ /* 0x000fe400078ec0ff */
[----:B------:R-:W-:-:S03]  /*00c0*/  SGXT R3, R3, 0x1 ;  /* 0x000000010303781a */ /* 0x000fc60000000200 */
[----:B------:R-:W3:Y:S01]  /*00d0*/  LDC.64 R24, c[0x0][0x238] ;  /* 0x00008e00ff187b82 */ /* 0x000ee20000000a00 */
[----:B------:R-:W-:-:S04]  /*00e0*/  LEA R0, R7, R0, 0x9 ;  /* 0x0000000007007211 */ /* 0x000fc800078e48ff */
[----:B------:R-:W-:-:S04]  /*00f0*/  LEA.HI R3, R3, R0, RZ, 0xa ;  /* 0x0000000003037211 */ /* 0x000fc800078f50ff */
[----:B------:R-:W-:-:S04]  /*0100*/  LOP3.LUT R3, R3, 0xfffffc00, RZ, 0xc0, !PT ;  /* 0xfffffc0003037812 */ /* 0x000fc800078ec0ff */
[----:B------:R-:W-:-:S05]  /*0110*/  IADD3 R2, R0, -R3, RZ ;  /* 0x8000000300027210 */ /* 0x000fca0007ffe0ff */
[----:B--2---:R-:W-:-:S06]  /*0120*/  IMAD.WIDE R4, R2, 0x4, R4 ;  /* 0x0000000402047825 */ /* 0x004fcc00078e0204 */
[----:B------:R-:W2:Y:S01]  /*0130*/  LDG.E.EL.128 R4, desc[UR4][R4.64] ;  /* 0x0000000404047981 */ /* 0x000ea2000c2e1d00 */
[----:B----4-:R-:W-:-:S04]  /*0140*/  IMAD.WIDE R8, R0, 0x4, R8 ;  /* 0x0000000400087825 */ /* 0x010fc800078e0208 */
[C---:B-----5:R-:W-:Y:S02]  /*0150*/  IMAD.WIDE R12, R2.reuse, 0x4, R12 ;  /* 0x00000004020c7825 */ /* 0x060fe400078e020c */
[----:B------:R-:W4:Y:S04]  /*0160*/  LDG.E.128 R8, desc[UR4][R8.64] ;  /* 0x0000000408087981 */ /* 0x000f28000c1e1d00 */
[----:B------:R-:W4:Y:S01]  /*0170*/  LDG.E.EL.128 R12, desc[UR4][R12.64] ;  /* 0x000000040c0c7981 */ /* 0x000f22000c2e1d00 */
[----:B0-----:R-:W-:-:S04]  /*0180*/  IMAD.WIDE R16, R2, 0x4, R16 ;  /* 0x0000000402107825 */ /* 0x001fc800078e0210 */
[----:B-1----:R-:W-:Y:S02]  /*0190*/  IMAD.WIDE R20, R2, 0x4, R20 ;  /* 0x0000000402147825 */ /* 0x002fe400078e0214 */
[----:B------:R-:W5:Y:S02]  /*01a0*/  LDG.E.EL.128 R16, desc[UR4][R16.64] ;  /* 0x0000000410107981 */ /* 0x000f64000c2e1d00 */
[----:B---3--:R-:W-:Y:S02]  /*01b0*/  IMAD.WIDE R24, R0, 0x4, R24 ;  /* 0x0000000400187825 */ /* 0x008fe400078e0218 */
[----:B------:R-:W5:Y:S04]  /*01c0*/  LDG.E.EL.128 R20, desc[UR4][R20.64] ;  /* 0x0000000414147981 */ /* 0x000f68000c2e1d00 */
[----:B------:R-:W3:Y:S01]  /*01d0*/  LDG.E.128 R24, desc[UR4][R24.64] ;  /* 0x0000000418187981 */ /* 0x000ee2000c1e1d00 */
[----:B--2---:R-:W-:Y:S01]  /*01e0*/  FADD R2, R4, 9.9999997473787516356e-06 ;  /* 0x3727c5ac04027421 */ /* 0x004fe20000000000 */
[----:B------:R-:W-:-:S05]  /*01f0*/  FADD R3, R5, 9.9999997473787516356e-06 ;  /* 0x3727c5ac05037421 */ /* 0x000fca0000000000 */
[----:B------:R-:W0:Y:S01]  /*0200*/  MUFU.SQRT R2, R2 ;  /* 0x0000000200027308 */ /* 0x000e220000002000 */
[----:B------:R-:W-:Y:S01]  /*0210*/  FADD R6, R6, 9.9999997473787516356e-06 ;  /* 0x3727c5ac06067421 */ /* 0x000fe20000000000 */
[----:B------:R-:W-:-:S06]  /*0220*/  FADD R7, R7, 9.9999997473787516356e-06 ;  /* 0x3727c5ac07077421 */ /* 0x000fcc0000000000 */
[----:B------:R-:W1:Y:S08]  /*0230*/  MUFU.SQRT R3, R3 ;  /* 0x0000000300037308 */ /* 0x000e700000002000 */
[----:B------:R2:W3:Y:S01]  /*0240*/  MUFU.SQRT R4, R6 ;  /* 0x0000000600047308 */ /* 0x0004e20000002000 */
[----:B0-----:R-:W-:-:S07]  /*0250*/  FSETP.GT.AND P6, PT, R2, 8.50705917302346158658e+37, PT ;  /* 0x7e8000000200780b */ /* 0x001fce0003fc4000 */
[----:B------:R0:W4:Y:S01]  /*0260*/  MUFU.SQRT R5, R7 ;  /* 0x0000000700057308 */ /* 0x0001220000002000 */
[----:B--2---:R-:W-:Y:S01]  /*0270*/  HFMA2.MMA R6, -RZ, RZ, 1.625, 0 ;  /* 0x3e800000ff067435 */ /* 0x004fe200000001ff */
[C---:B-1----:R-:W-:Y:S02]  /*0280*/  FSETP.GT.AND P4, PT, R3.reuse, 8.50705917302346158658e+37, PT ;  /* 0x7e8000000300780b */ /* 0x042fe40003f84000 */
[----:B------:R-:W-:Y:S02]  /*0290*/  FSETP.GEU.AND P5, PT, R2, 1.175494350822287508e-38, PT ;  /* 0x008000000200780b */ /* 0x000fe40003fae000 */
[----:B------:R-:W-:Y:S02]  /*02a0*/  FSETP.GEU.AND P3, PT, R3, 1.175494350822287508e-38, PT ;  /* 0x008000000300780b */ /* 0x000fe40003f6e000 */
[----:B---3--:R-:W-:Y:S01]  /*02b0*/  FSETP.GT.AND P2, PT, R4, 8.50705917302346158658e+37, PT ;  /* 0x7e8000000400780b */ /* 0x008fe20003f44000 */
[----:B------:R-:W-:Y:S01]  /*02c0*/  @P6 FMUL R2, R2, 0.25 ;  /* 0x3e80000002026820 */ /* 0x000fe20000400000 */
[----:B------:R-:W-:-:S02]  /*02d0*/  FSETP.GEU.AND P0, PT, R4, 1.175494350822287508e-38, PT ;  /* 0x008000000400780b */ /* 0x000fc40003f0e000 */
[----:B0-----:R-:W-:Y:S02]  /*02e0*/  FSEL R7, R6, 1, P6 ;  /* 0x3f80000006077808 */ /* 0x001fe40003000000 */
[C---:B----4-:R-:W-:Y:S02]  /*02f0*/  FSETP.GT.AND P1, PT, R5.reuse, 8.50705917302346158658e+37, PT ;  /* 0x7e8000000500780b */ /* 0x050fe40003f24000 */
[----:B------:R-:W-:Y:S01]  /*0300*/  FSETP.GEU.AND P6, PT, R5, 1.175494350822287508e-38, PT ;  /* 0x008000000500780b */ /* 0x000fe20003fce000 */
[----:B------:R-:W-:Y:S01]  /*0310*/  @P4 FMUL R3, R3, 0.25 ;  /* 0x3e80000003034820 */ /* 0x000fe20000400000 */
[----:B------:R-:W-:-:S03]  /*0320*/  @!P5 FMUL R2, R2, 16777216 ;  /* 0x4b8000000202d820 */ /* 0x000fc60000400000 */
[----:B------:R-:W-:Y:S01]  /*0330*/  @!P3 FMUL R3, R3, 16777216 ;  /* 0x4b8000000303b820 */ /* 0x000fe20000400000 */
[----:B------:R-:W-:-:S05]  /*0340*/  @P2 FMUL R4, R4, 0.25 ;  /* 0x3e80000004042820 */ /* 0x000fca0000400000 */
[----:B------:R-:W-:Y:S01]  /*0350*/  @P1 FMUL R5, R5, 0.25 ;  /* 0x3e80000005051820 */ /* 0x000fe20000400000 */
[----:B------:R-:W0:Y:S01]  /*0360*/  MUFU.RCP R2, R2 ;  /* 0x0000000200027308 */ /* 0x000e220000001000 */
[----:B------:R-:W-:Y:S02]  /*0370*/  @!P0 FMUL R4, R4, 16777216 ;  /* 0x4b80000004048820 */ /* 0x000fe40000400000 */
[----:B------:R-:W-:-:S05]  /*0380*/  @!P6 FMUL R5, R5, 16777216 ;  /* 0x4b8000000505e820 */ /* 0x000fca0000400000 */
[----:B------:R-:W1:Y:S01]  /*0390*/  MUFU.RCP R3, R3 ;  /* 0x0000000300037308 */ /* 0x000e620000001000 */
[----:B------:R-:W-:Y:S01]  /*03a0*/  FADD R10, R10, -R14 ;  /* 0x8000000e0a0a7221 */ /* 0x000fe20000000000 */
[----:B------:R-:W-:Y:S01]  /*03b0*/  FSEL R14, R6, 1, P4 ;  /* 0x3f800000060e7808 */ /* 0x000fe20002000000 */
[----:B------:R-:W-:-:S05]  /*03c0*/  FADD R9, R9, -R13 ;  /* 0x8000000d09097221 */ /* 0x000fca0000000000 */
[----:B------:R-:W2:Y:S01]  /*03d0*/  MUFU.RCP R4, R4 ;  /* 0x0000000400047308 */ /* 0x000ea20000001000 */
[----:B------:R-:W-:Y:S01]  /*03e0*/  @!P5 FMUL R7, R7, 16777216 ;  /* 0x4b8000000707d820 */ /* 0x000fe20000400000 */
[----:B------:R-:W-:Y:S01]  /*03f0*/  @!P3 FMUL R14, R14, 16777216 ;  /* 0x4b8000000e0eb820 */ /* 0x000fe20000400000 */
[----:B------:R-:W-:-:S05]  /*0400*/  FSEL R13, R6, 1, P2 ;  /* 0x3f800000060d7808 */ /* 0x000fca0001000000 */
[----:B------:R-:W3:Y:S01]  /*0410*/  MUFU.RCP R5, R5 ;  /* 0x0000000500057308 */ /* 0x000ee20000001000 */
[----:B------:R-:W-:Y:S01]  /*0420*/  FSEL R6, R6, 1, P1 ;  /* 0x3f80000006067808 */ /* 0x000fe20000800000 */
[----:B0-----:R-:W-:Y:S01]  /*0430*/  FMUL R7, R2, R7 ;  /* 0x0000000702077220 */ /* 0x001fe20000400000 */
[----:B-1----:R-:W-:Y:S01]  /*0440*/  FMUL R14, R3, R14 ;  /* 0x0000000e030e7220 */ /* 0x002fe20000400000 */
[----:B------:R-:W-:Y:S01]  /*0450*/  @!P0 FMUL R13, R13, 16777216 ;  /* 0x4b8000000d0d8820 */ /* 0x000fe20000400000 */
[----:B------:R-:W0:Y:S01]  /*0460*/  LDC.64 R2, c[0x0][0x240] ;  /* 0x00009000ff027b82 */ /* 0x000e220000000a00 */
[----:B------:R-:W-:Y:S01]  /*0470*/  @!P6 FMUL R6, R6, 16777216 ;  /* 0x4b8000000606e820 */ /* 0x000fe20000400000 */
[----:B------:R-:W-:Y:S01]  /*0480*/  FADD R11, R11, -R15 ;  /* 0x8000000f0b0b7221 */ /* 0x000fe20000000000 */
[----:B------:R-:W-:Y:S01]  /*0490*/  FADD R8, R8, -R12 ;  /* 0x8000000c08087221 */ /* 0x000fe20000000000 */
[----:B--2---:R-:W-:Y:S01]  /*04a0*/  FMUL R13, R4, R13 ;  /* 0x0000000d040d7220 */ /* 0x004fe20000400000 */
[----:B------:R-:W-:Y:S01]  /*04b0*/  FMUL R14, R14, R9 ;  /* 0x000000090e0e7220 */ /* 0x000fe20000400000 */
[----:B---3--:R-:W-:Y:S01]  /*04c0*/  FMUL R6, R5, R6 ;  /* 0x0000000605067220 */ /* 0x008fe20000400000 */
[----:B------:R-:W-:Y:S01]  /*04d0*/  FMUL R7, R7, R8 ;  /* 0x0000000807077220 */ /* 0x000fe20000400000 */
[----:B------:R-:W-:-:S02]  /*04e0*/  FMUL R13, R13, R10 ;  /* 0x0000000a0d0d7220 */ /* 0x000fc40000400000 */
[----:B------:R-:W-:Y:S01]  /*04f0*/  FMUL R6, R6, R11 ;  /* 0x0000000b06067220 */ /* 0x000fe20000400000 */
[----:B-----5:R-:W-:Y:S01]  /*0500*/  FFMA R7, R16, R7, R20 ;  /* 0x0000000710077223 */ /* 0x020fe20000000014 */
[----:B------:R-:W-:Y:S01]  /*0510*/  FFMA R14, R17, R14, R21 ;  /* 0x0000000e110e7223 */ /* 0x000fe20000000015 */
[----:B------:R-:W-:Y:S01]  /*0520*/  FFMA R13, R18, R13, R22 ;  /* 0x0000000d120d7223 */ /* 0x000fe20000000016 */
[----:B------:R-:W-:Y:S02]  /*0530*/  FFMA R6, R19, R6, R23 ;  /* 0x0000000613067223 */ /* 0x000fe40000000017 */
[----:B------:R-:W-:Y:S01]  /*0540*/  FSETP.GEU.AND P3, PT, R7, -R24, PT ;  /* 0x800000180700720b */ /* 0x000fe20003f6e000 */
[----:B------:R-:W-:Y:S01]  /*0550*/  FADD R7, R24, R7 ;  /* 0x0000000718077221 */ /* 0x000fe20000000000 */
[----:B------:R-:W-:Y:S01]  /*0560*/  FSETP.GEU.AND P2, PT, R14, -R25, PT ;  /* 0x800000190e00720b */ /* 0x000fe20003f4e000 */
[----:B------:R-:W-:Y:S01]  /*0570*/  FADD R14, R25, R14 ;  /* 0x0000000e190e7221 */ /* 0x000fe20000000000 */
[----:B------:R-:W-:Y:S01]  /*0580*/  FSETP.GEU.AND P1, PT, R13, -R26, PT ;  /* 0x8000001a0d00720b */ /* 0x000fe20003f2e000 */
[----:B------:R-:W-:Y:S01]  /*0590*/  FADD R13, R26, R13 ;  /* 0x0000000d1a0d7221 */ /* 0x000fe20000000000 */
[----:B------:R-:W-:Y:S01]  /*05a0*/  FSETP.GEU.AND P0, PT, R6, -R27, PT ;  /* 0x8000001b0600720b */ /* 0x000fe20003f0e000 */
[----:B------:R-:W-:Y:S01]  /*05b0*/  FADD R6, R27, R6 ;  /* 0x000000061b067221 */ /* 0x000fe20000000000 */
[----:B0-----:R-:W-:Y:S01]  /*05c0*/  IMAD.WIDE R2, R0, 0x4, R2 ;  /* 0x0000000400027825 */ /* 0x001fe200078e0202 */
[----:B------:R-:W-:-:S02]  /*05d0*/  SEL R8, R7, RZ, P3 ;  /* 0x000000ff07087207 */ /* 0x000fc40001800000 */
[----:B------:R-:W-:Y:S02]  /*05e0*/  SEL R9, R14, RZ, P2 ;  /* 0x000000ff0e097207 */ /* 0x000fe40001000000 */
[----:B------:R-:W-:Y:S02]  /*05f0*/  SEL R10, R13, RZ, P1 ;  /* 0x000000ff0d0a7207 */ /* 0x000fe40000800000 */
[----:B------:R-:W-:-:S05]  /*0600*/  SEL R11, R6, RZ, P0 ;  /* 0x000000ff060b7207 */ /* 0x000fca0000000000 */
[----:B------:R-:W-:Y:S01]  /*0610*/  STG.E.128 desc[UR4][R2.64], R8 ;  /* 0x0000000802007986 */ /* 0x000fe2000c101d04 */
[----:B------:R-:W-:Y:S05]  /*0620*/  EXIT ;  /* 0x000000000000794d */ /* 0x000fea0003800000 */
.L_x_0:
[----:B------:R-:W-:-:S00]  /*0630*/  BRA `(.L_x_0) ;  /* 0xfffffffc00fc7947 */ /* 0x000fc0000383ffff */
[----:B------:R-:W-:-:S00]  /*0640*/  NOP ;  /* 0x0000000000007918 */ /* 0x000fc00000000000 */
        /* <DEDUP_REMOVED lines=11> */
.L_x_1:


//--------------------- .nv.global.init           --------------------------
	.section	.nv.global.init,"aw",@progbits
.nv.global.init:
	.type		_$_str,@object
	.size		_$_str,(_$_str_$_2 - _$_str)
_$_str:
        /*0000*/ 	.byte	0x5f, 0x5f, 0x43, 0x55, 0x44, 0x41, 0x5f, 0x46, 0x54, 0x5a, 0x00
	.type		_$_str_$_2,@object
	.size		_$_str_$_2,(.L_1 - _$_str_$_2)
_$_str_$_2:
        /*000b*/ 	.byte	0x5f, 0x5f, 0x43, 0x55, 0x44, 0x41, 0x5f, 0x50, 0x52, 0x45, 0x43, 0x5f, 0x53, 0x51, 0x52, 0x54
        /*001b*/ 	.byte	0x00
.L_1:


//--------------------- .nv.constant0.triton_poi_fused__native_batch_norm_legit_no_training_add_relu_16 --------------------------
	.section	.nv.constant0.triton_poi_fused__native_batch_norm_legit_no_training_add_relu_16,"a",@progbits
	.sectionflags	@""
	.align	4
.nv.constant0.triton_poi_fused__native_batch_norm_legit_no_training_add_relu_16:
	.zero		588
